//
// Generated by NVIDIA NVVM Compiler
//
// Compiler Build ID: CL-36424714
// Cuda compilation tools, release 13.0, V13.0.88
// Based on NVVM 20.0.0
//

.version 9.0
.target sm_100
.address_size 64

	// .globl	_Z12syncCaculatePdS_S_ii

.visible .entry _Z12syncCaculatePdS_S_ii(
	.param .u64 .ptr .align 1 _Z12syncCaculatePdS_S_ii_param_0,
	.param .u64 .ptr .align 1 _Z12syncCaculatePdS_S_ii_param_1,
	.param .u64 .ptr .align 1 _Z12syncCaculatePdS_S_ii_param_2,
	.param .u32 _Z12syncCaculatePdS_S_ii_param_3,
	.param .u32 _Z12syncCaculatePdS_S_ii_param_4
)
{
	.reg .pred 	%p<15>;
	.reg .b16 	%rs<4>;
	.reg .b32 	%r<28>;
	.reg .b64 	%rd<39>;
	.reg .b64 	%fd<36>;

	ld.param.u64 	%rd17, [_Z12syncCaculatePdS_S_ii_param_0];
	ld.param.u64 	%rd18, [_Z12syncCaculatePdS_S_ii_param_1];
	ld.param.u64 	%rd19, [_Z12syncCaculatePdS_S_ii_param_2];
	ld.param.u32 	%r15, [_Z12syncCaculatePdS_S_ii_param_3];
	ld.param.u32 	%r16, [_Z12syncCaculatePdS_S_ii_param_4];
	cvta.to.global.u64 	%rd1, %rd18;
	cvta.to.global.u64 	%rd2, %rd19;
	mov.u32 	%r1, %tid.x;
	setp.gt.u32 	%p1, %r1, 511;
	@%p1 bra 	$L__BB0_21;
	cvta.to.global.u64 	%rd20, %rd17;
	mul.lo.s32 	%r2, %r15, %r1;
	shl.b32 	%r3, %r2, 9;
	shl.b32 	%r17, %r15, 12;
	mul.wide.s32 	%rd21, %r3, 8;
	add.s64 	%rd3, %rd1, %rd21;
	add.s64 	%rd4, %rd20, %rd21;
	cvt.s64.s32 	%rd5, %r17;
	setp.eq.s32 	%p2, %r17, 0;
	@%p2 bra 	$L__BB0_4;
	mov.b64 	%rd35, 0;
$L__BB0_3:
	add.s64 	%rd23, %rd4, %rd35;
	ld.global.u8 	%rs1, [%rd23];
	add.s64 	%rd24, %rd3, %rd35;
	st.global.u8 	[%rd24], %rs1;
	add.s64 	%rd35, %rd35, 1;
	setp.lt.u64 	%p3, %rd35, %rd5;
	@%p3 bra 	$L__BB0_3;
$L__BB0_4:
	setp.eq.s32 	%p4, %r16, 1;
	@%p4 bra 	$L__BB0_21;
	cvt.u32.u64 	%r18, %rd5;
	setp.eq.s32 	%p5, %r18, 0;
	add.s64 	%rd8, %rd2, %rd21;
	@%p5 bra 	$L__BB0_8;
	mov.b64 	%rd36, 0;
$L__BB0_7:
	add.s64 	%rd27, %rd4, %rd36;
	ld.global.u8 	%rs2, [%rd27];
	add.s64 	%rd28, %rd8, %rd36;
	st.global.u8 	[%rd28], %rs2;
	add.s64 	%rd36, %rd36, 1;
	setp.lt.u64 	%p6, %rd36, %rd5;
	@%p6 bra 	$L__BB0_7;
$L__BB0_8:
	setp.lt.s32 	%p7, %r16, 2;
	@%p7 bra 	$L__BB0_21;
	add.s32 	%r4, %r16, -2;
	add.s64 	%rd11, %rd2, 64;
	add.s32 	%r5, %r2, %r15;
	mov.b32 	%r24, 0;
$L__BB0_10:
	setp.lt.s32 	%p8, %r15, 1;
	@%p8 bra 	$L__BB0_17;
	mov.u32 	%r25, %r2;
$L__BB0_12:
	shl.b32 	%r8, %r25, 9;
	mul.wide.u32 	%rd29, %r8, 8;
	add.s64 	%rd12, %rd11, %rd29;
	mov.b32 	%r26, 0;
$L__BB0_13:
	mov.f64 	%fd35, 0d0000000000000000;
	mov.b32 	%r27, 0;
	mov.u64 	%rd37, %rd12;
$L__BB0_14:
	ld.global.f64 	%fd4, [%rd37+-64];
	fma.rn.f64 	%fd5, %fd4, 0d3FF028F5C28F5C29, %fd35;
	ld.global.f64 	%fd6, [%rd37+-56];
	fma.rn.f64 	%fd7, %fd6, 0d3FF028F5C28F5C29, %fd5;
	ld.global.f64 	%fd8, [%rd37+-48];
	fma.rn.f64 	%fd9, %fd8, 0d3FF028F5C28F5C29, %fd7;
	ld.global.f64 	%fd10, [%rd37+-40];
	fma.rn.f64 	%fd11, %fd10, 0d3FF028F5C28F5C29, %fd9;
	ld.global.f64 	%fd12, [%rd37+-32];
	fma.rn.f64 	%fd13, %fd12, 0d3FF028F5C28F5C29, %fd11;
	ld.global.f64 	%fd14, [%rd37+-24];
	fma.rn.f64 	%fd15, %fd14, 0d3FF028F5C28F5C29, %fd13;
	ld.global.f64 	%fd16, [%rd37+-16];
	fma.rn.f64 	%fd17, %fd16, 0d3FF028F5C28F5C29, %fd15;
	ld.global.f64 	%fd18, [%rd37+-8];
	fma.rn.f64 	%fd19, %fd18, 0d3FF028F5C28F5C29, %fd17;
	ld.global.f64 	%fd20, [%rd37];
	fma.rn.f64 	%fd21, %fd20, 0d3FF028F5C28F5C29, %fd19;
	ld.global.f64 	%fd22, [%rd37+8];
	fma.rn.f64 	%fd23, %fd22, 0d3FF028F5C28F5C29, %fd21;
	ld.global.f64 	%fd24, [%rd37+16];
	fma.rn.f64 	%fd25, %fd24, 0d3FF028F5C28F5C29, %fd23;
	ld.global.f64 	%fd26, [%rd37+24];
	fma.rn.f64 	%fd27, %fd26, 0d3FF028F5C28F5C29, %fd25;
	ld.global.f64 	%fd28, [%rd37+32];
	fma.rn.f64 	%fd29, %fd28, 0d3FF028F5C28F5C29, %fd27;
	ld.global.f64 	%fd30, [%rd37+40];
	fma.rn.f64 	%fd31, %fd30, 0d3FF028F5C28F5C29, %fd29;
	ld.global.f64 	%fd32, [%rd37+48];
	fma.rn.f64 	%fd33, %fd32, 0d3FF028F5C28F5C29, %fd31;
	ld.global.f64 	%fd34, [%rd37+56];
	fma.rn.f64 	%fd35, %fd34, 0d3FF028F5C28F5C29, %fd33;
	add.s32 	%r27, %r27, 16;
	add.s64 	%rd37, %rd37, 128;
	setp.ne.s32 	%p9, %r27, 512;
	@%p9 bra 	$L__BB0_14;
	add.s32 	%r22, %r26, %r8;
	mul.wide.u32 	%rd30, %r22, 8;
	add.s64 	%rd31, %rd1, %rd30;
	st.global.f64 	[%rd31], %fd35;
	add.s32 	%r26, %r26, 1;
	setp.ne.s32 	%p10, %r26, 512;
	@%p10 bra 	$L__BB0_13;
	add.s32 	%r25, %r25, 1;
	setp.lt.s32 	%p11, %r25, %r5;
	@%p11 bra 	$L__BB0_12;
$L__BB0_17:
	setp.eq.s32 	%p12, %r18, 0;
	@%p12 bra 	$L__BB0_20;
	mov.b64 	%rd38, 0;
$L__BB0_19:
	add.s64 	%rd33, %rd3, %rd38;
	ld.global.u8 	%rs3, [%rd33];
	add.s64 	%rd34, %rd8, %rd38;
	st.global.u8 	[%rd34], %rs3;
	add.s64 	%rd38, %rd38, 1;
	setp.lt.u64 	%p13, %rd38, %rd5;
	@%p13 bra 	$L__BB0_19;
$L__BB0_20:
	bar.sync 	0;
	add.s32 	%r14, %r24, 1;
	setp.ne.s32 	%p14, %r24, %r4;
	mov.u32 	%r24, %r14;
	@%p14 bra 	$L__BB0_10;
$L__BB0_21:
	ret;

}


// ===== COMPILED SASS (sm_100) =====

	.target	sm_100

	.elftype	@"ET_EXEC"


//--------------------- .note.nv.tkinfo           --------------------------
	.section	.note.nv.tkinfo,"",@"SHT_NOTE"
	.sectionflags	@"SHF_NOTE_NV_TKINFO"
	.tkinfo
        /*0018*/ 	.word	0x00000002
        /*0030*/ 	.string	""
        /*0030*/ 	.string	"ptxas"
        /*0030*/ 	.string	"Cuda compilation tools, release 13.0, V13.0.88"
        /*0030*/ 	.string	"Build cuda_13.0.r13.0/compiler.36424714_0"
        /*0030*/ 	.string	"-arch sm_100 -m 64 "



//--------------------- .note.nv.cuinfo           --------------------------
	.section	.note.nv.cuinfo,"",@"SHT_NOTE"
	.sectionflags	@"SHF_NOTE_NV_CUINFO"
        /*0018*/ 	.short	0x0002
        /*001a*/ 	.short	0x0064
        /*001c*/ 	.short	0x0082
	.zero		2


//--------------------- .nv.info                  --------------------------
	.section	.nv.info,"",@"SHT_CUDA_INFO"
	.align	4


	//----- nvinfo : EIATTR_REGCOUNT
	.align		4
        /*0000*/ 	.byte	0x04, 0x2f
        /*0002*/ 	.short	(.L_1 - .L_0)
	.align		4
.L_0:
        /*0004*/ 	.word	index@(_Z12syncCaculatePdS_S_ii)
        /*0008*/ 	.word	0x0000001e


	//----- nvinfo : EIATTR_FRAME_SIZE
	.align		4
.L_1:
        /*000c*/ 	.byte	0x04, 0x11
        /*000e*/ 	.short	(.L_3 - .L_2)
	.align		4
.L_2:
        /*0010*/ 	.word	index@(_Z12syncCaculatePdS_S_ii)
        /*0014*/ 	.word	0x00000000


	//----- nvinfo : EIATTR_MIN_STACK_SIZE
	.align		4
.L_3:
        /*0018*/ 	.byte	0x04, 0x12
        /*001a*/ 	.short	(.L_5 - .L_4)
	.align		4
.L_4:
        /*001c*/ 	.word	index@(_Z12syncCaculatePdS_S_ii)
        /*0020*/ 	.word	0x00000000
.L_5:


//--------------------- .nv.compat                --------------------------
	.section	.nv.compat,"",@"SHT_CUDA_COMPAT_INFO"
	.align	4
        /*0000*/ 	.byte	0x02, 0x09, 0x00, 0x00, 0x02, 0x02, 0x01, 0x00, 0x02, 0x05, 0x05, 0x00, 0x03, 0x07, 0x01, 0x01
        /*0010*/ 	.byte	0x02, 0x03, 0x00, 0x00, 0x02, 0x06, 0x01, 0x00, 0x04, 0x0b, 0x08, 0x00, 0x01, 0x00, 0x00, 0x00
        /*0020*/ 	.byte	0x00, 0x00, 0x00, 0x00


//--------------------- .nv.info._Z12syncCaculatePdS_S_ii --------------------------
	.section	.nv.info._Z12syncCaculatePdS_S_ii,"",@"SHT_CUDA_INFO"
	.sectionflags	@""
	.align	4


	//----- nvinfo : EIATTR_CUDA_API_VERSION
	.align		4
        /*0000*/ 	.byte	0x04, 0x37
        /*0002*/ 	.short	(.L_7 - .L_6)
.L_6:
        /*0004*/ 	.word	0x00000082


	//----- nvinfo : EIATTR_KPARAM_INFO
	.align		4
.L_7:
        /*0008*/ 	.byte	0x04, 0x17
        /*000a*/ 	.short	(.L_9 - .L_8)
.L_8:
        /*000c*/ 	.word	0x00000000
        /*0010*/ 	.short	0x0004
        /*0012*/ 	.short	0x001c
        /*0014*/ 	.byte	0x00, 0xf0, 0x11, 0x00


	//----- nvinfo : EIATTR_KPARAM_INFO
	.align		4
.L_9:
        /*0018*/ 	.byte	0x04, 0x17
        /*001a*/ 	.short	(.L_11 - .L_10)
.L_10:
        /*001c*/ 	.word	0x00000000
        /*0020*/ 	.short	0x0003
        /*0022*/ 	.short	0x0018
        /*0024*/ 	.byte	0x00, 0xf0, 0x11, 0x00


	//----- nvinfo : EIATTR_KPARAM_INFO
	.align		4
.L_11:
        /*0028*/ 	.byte	0x04, 0x17
        /*002a*/ 	.short	(.L_13 - .L_12)
.L_12:
        /*002c*/ 	.word	0x00000000
        /*0030*/ 	.short	0x0002
        /*0032*/ 	.short	0x0010
        /*0034*/ 	.byte	0x00, 0xf5, 0x21, 0x00


	//----- nvinfo : EIATTR_KPARAM_INFO
	.align		4
.L_13:
        /*0038*/ 	.byte	0x04, 0x17
        /*003a*/ 	.short	(.L_15 - .L_14)
.L_14:
        /*003c*/ 	.word	0x00000000
        /*0040*/ 	.short	0x0001
        /*0042*/ 	.short	0x0008
        /*0044*/ 	.byte	0x00, 0xf5, 0x21, 0x00


	//----- nvinfo : EIATTR_KPARAM_INFO
	.align		4
.L_15:
        /*0048*/ 	.byte	0x04, 0x17
        /*004a*/ 	.short	(.L_17 - .L_16)
.L_16:
        /*004c*/ 	.word	0x00000000
        /*0050*/ 	.short	0x0000
        /*0052*/ 	.short	0x0000
        /*0054*/ 	.byte	0x00, 0xf5, 0x21, 0x00


	//----- nvinfo : EIATTR_SPARSE_MMA_MASK
	.align		4
.L_17:
        /*0058*/ 	.byte	0x03, 0x50
        /*005a*/ 	.short	0x0000


	//----- nvinfo : EIATTR_MAXREG_COUNT
	.align		4
        /*005c*/ 	.byte	0x03, 0x1b
        /*005e*/ 	.short	0x00ff


	//----- nvinfo : EIATTR_NUM_BARRIERS
	.align		4
        /*0060*/ 	.byte	0x02, 0x4c
        /*0062*/ 	.byte	0x01
	.zero		1


	//----- nvinfo : EIATTR_MERCURY_ISA_VERSION
	.align		4
        /*0064*/ 	.byte	0x03, 0x5f
        /*0066*/ 	.short	0x0101


	//----- nvinfo : EIATTR_VRC_CTA_INIT_COUNT
	.align		4
        /*0068*/ 	.byte	0x02, 0x4a
	.zero		1
	.zero		1


	//----- nvinfo : EIATTR_EXIT_INSTR_OFFSETS
	.align		4
        /*006c*/ 	.byte	0x04, 0x1c
        /*006e*/ 	.short	(.L_19 - .L_18)


	//   ....[0]....
.L_18:
        /*0070*/ 	.word	0x00000030


	//   ....[1]....
        /*0074*/ 	.word	0x00000560


	//   ....[2]....
        /*0078*/ 	.word	0x000009f0


	//   ....[3]....
        /*007c*/ 	.word	0x00001f20


	//----- nvinfo : EIATTR_CRS_STACK_SIZE
	.align		4
.L_19:
        /*0080*/ 	.byte	0x04, 0x1e
        /*0082*/ 	.short	(.L_21 - .L_20)
.L_20:
        /*0084*/ 	.word	0x00000000


	//----- nvinfo : EIATTR_CBANK_PARAM_SIZE
	.align		4
.L_21:
        /*0088*/ 	.byte	0x03, 0x19
        /*008a*/ 	.short	0x0020


	//----- nvinfo : EIATTR_PARAM_CBANK
	.align		4
        /*008c*/ 	.byte	0x04, 0x0a
        /*008e*/ 	.short	(.L_23 - .L_22)
	.align		4
.L_22:
        /*0090*/ 	.word	index@(.nv.constant0._Z12syncCaculatePdS_S_ii)
        /*0094*/ 	.short	0x0380
        /*0096*/ 	.short	0x0020


	//----- nvinfo : EIATTR_SW_WAR
	.align		4
.L_23:
        /*0098*/ 	.byte	0x04, 0x36
        /*009a*/ 	.short	(.L_25 - .L_24)
.L_24:
        /*009c*/ 	.word	0x00000008
.L_25:


//--------------------- .nv.callgraph             --------------------------
	.section	.nv.callgraph,"",@"SHT_CUDA_CALLGRAPH"
	.align	4
	.sectionentsize	8
	.align		4
        /*0000*/ 	.word	0x00000000
	.align		4
        /*0004*/ 	.word	0xffffffff
	.align		4
        /*0008*/ 	.word	0x00000000
	.align		4
        /*000c*/ 	.word	0xfffffffe
	.align		4
        /*0010*/ 	.word	0x00000000
	.align		4
        /*0014*/ 	.word	0xfffffffd
	.align		4
        /*0018*/ 	.word	0x00000000
	.align		4
        /*001c*/ 	.word	0xfffffffc


//--------------------- .text._Z12syncCaculatePdS_S_ii --------------------------
	.section	.text._Z12syncCaculatePdS_S_ii,"ax",@progbits
	.align	128
        .global         _Z12syncCaculatePdS_S_ii
        .type           _Z12syncCaculatePdS_S_ii,@function
        .size           _Z12syncCaculatePdS_S_ii,(.L_x_15 - _Z12syncCaculatePdS_S_ii)
        .other          _Z12syncCaculatePdS_S_ii,@"STO_CUDA_ENTRY STV_DEFAULT"
_Z12syncCaculatePdS_S_ii:
.text._Z12syncCaculatePdS_S_ii:
[----:B------:R-:W-:Y:S01]  /*0000*/  LDC R1, c[0x0][0x37c] ;  /* 0x0000df00ff017b82 */ /* 0x000fe20000000800 */
[----:B------:R-:W0:Y:S02]  /*0010*/  S2R R0, SR_TID.X ;  /* 0x0000000000007919 */ /* 0x000e240000002100 */
[----:B0-----:R-:W-:-:S13]  /*0020*/  ISETP.GT.U32.AND P0, PT, R0, 0x1ff, PT ;  /* 0x000001ff0000780c */ /* 0x001fda0003f04070 */
[----:B------:R-:W-:Y:S05]  /*0030*/  @P0 EXIT ;  /* 0x000000000000094d */ /* 0x000fea0003800000 */
[----:B------:R-:W0:Y:S01]  /*0040*/  LDCU UR12, c[0x0][0x398] ;  /* 0x00007300ff0c77ac */ /* 0x000e220008000800 */
[----:B------:R-:W1:Y:S01]  /*0050*/  LDC.64 R8, c[0x0][0x388] ;  /* 0x0000e200ff087b82 */ /* 0x000e620000000a00 */
[----:B------:R-:W2:Y:S07]  /*0060*/  LDCU.64 UR10, c[0x0][0x358] ;  /* 0x00006b00ff0a77ac */ /* 0x000eae0008000a00 */
[----:B------:R-:W3:Y:S01]  /*0070*/  LDC.64 R2, c[0x0][0x380] ;  /* 0x0000e000ff027b82 */ /* 0x000ee20000000a00 */
[----:B0-----:R-:W-:-:S02]  /*0080*/  USHF.L.U32 UR8, UR12, 0xc, URZ ;  /* 0x0000000c0c087899 */ /* 0x001fc400080006ff */
[----:B------:R-:W-:Y:S02]  /*0090*/  IMAD R0, R0, UR12, RZ ;  /* 0x0000000c00007c24 */ /* 0x000fe4000f8e02ff */
[----:B------:R-:W-:Y:S02]  /*00a0*/  UISETP.NE.AND UP0, UPT, UR8, URZ, UPT ;  /* 0x000000ff0800728c */ /* 0x000fe4000bf05270 */
[----:B------:R-:W-:Y:S01]  /*00b0*/  IMAD.SHL.U32 R6, R0, 0x200, RZ ;  /* 0x0000020000067824 */ /* 0x000fe200078e00ff */
[----:B------:R-:W-:-:S03]  /*00c0*/  USHF.R.S32.HI UR9, URZ, 0x1f, UR8 ;  /* 0x0000001fff097899 */ /* 0x000fc60008011408 */
[----:B-1----:R-:W-:-:S04]  /*00d0*/  IMAD.WIDE R8, R6, 0x8, R8 ;  /* 0x0000000806087825 */ /* 0x002fc800078e0208 */
[----:B---3--:R-:W-:Y:S01]  /*00e0*/  IMAD.WIDE R2, R6, 0x8, R2 ;  /* 0x0000000806027825 */ /* 0x008fe200078e0202 */
[----:B--2---:R-:W-:Y:S06]  /*00f0*/  BRA.U !UP0, `(.L_x_0) ;  /* 0x0000000508107547 */ /* 0x004fec000b800000 */
[----:B------:R-:W-:Y:S01]  /*0100*/  IMAD.U32 R4, RZ, RZ, UR9 ;  /* 0x00000009ff047e24 */ /* 0x000fe2000f8e00ff */
[----:B------:R-:W-:Y:S01]  /*0110*/  ISETP.LT.U32.AND P0, PT, RZ, UR8, PT ;  /* 0x00000008ff007c0c */ /* 0x000fe2000bf01070 */
[----:B------:R-:W-:Y:S02]  /*0120*/  IMAD.MOV.U32 R7, RZ, RZ, RZ ;  /* 0x000000ffff077224 */ /* 0x000fe400078e00ff */
[----:B------:R-:W-:Y:S01]  /*0130*/  IMAD.MOV.U32 R5, RZ, RZ, RZ ;  /* 0x000000ffff057224 */ /* 0x000fe200078e00ff */
[----:B------:R-:W-:-:S13]  /*0140*/  ISETP.GT.U32.AND.EX P0, PT, R4, RZ, PT, P0 ;  /* 0x000000ff0400720c */ /* 0x000fda0003f04100 */
[----:B------:R-:W-:-:S05]  /*0150*/  @!P0 IADD3 R10, P1, PT, R2, R7, RZ ;  /* 0x00000007020a8210 */ /* 0x000fca0007f3e0ff */
[----:B------:R-:W-:-:S05]  /*0160*/  @!P0 IMAD.X R11, R3, 0x1, R5, P1 ;  /* 0x00000001030b8824 */ /* 0x000fca00008e0605 */
[----:B------:R0:W2:Y:S01]  /*0170*/  @!P0 LDG.E.U8 R13, desc[UR10][R10.64] ;  /* 0x0000000a0a0d8981 */ /* 0x0000a2000c1e1100 */
[----:B------:R-:W-:Y:S01]  /*0180*/  IMAD.U32 R12, RZ, RZ, UR9 ;  /* 0x00000009ff0c7e24 */ /* 0x000fe2000f8e00ff */
[----:B0-----:R-:W-:Y:S01]  /*0190*/  @!P0 IADD3 R10, P1, PT, R8, R7, RZ ;  /* 0x00000007080a8210 */ /* 0x001fe20007f3e0ff */
[----:B------:R-:W-:-:S04]  /*01a0*/  @!P0 IMAD.MOV.U32 R7, RZ, RZ, 0x1 ;  /* 0x00000001ff078424 */ /* 0x000fc800078e00ff */
[----:B------:R-:W-:Y:S01]  /*01b0*/  @!P0 IMAD.X R11, R9, 0x1, R5, P1 ;  /* 0x00000001090b8824 */ /* 0x000fe200008e0605 */
[C---:B------:R-:W-:Y:S01]  /*01c0*/  IADD3 R4, P3, PT, -R7.reuse, UR8, RZ ;  /* 0x0000000807047c10 */ /* 0x040fe2000ff7e1ff */
[----:B------:R-:W-:Y:S01]  /*01d0*/  @!P0 IMAD.MOV.U32 R5, RZ, RZ, RZ ;  /* 0x000000ffff058224 */ /* 0x000fe200078e00ff */
[----:B------:R-:W-:Y:S02]  /*01e0*/  ISETP.LT.U32.AND P1, PT, R7, UR8, PT ;  /* 0x0000000807007c0c */ /* 0x000fe4000bf21070 */
[----:B------:R-:W-:Y:S02]  /*01f0*/  ISETP.LE.U32.AND P2, PT, R4, 0x3, PT ;  /* 0x000000030400780c */ /* 0x000fe40003f43070 */
[----:B------:R-:W-:Y:S02]  /*0200*/  ISETP.GT.U32.AND.EX P1, PT, R12, R5, PT, P1 ;  /* 0x000000050c00720c */ /* 0x000fe40003f24110 */
[----:B------:R-:W-:-:S04]  /*0210*/  IADD3.X R4, PT, PT, ~R5, UR9, RZ, P3, !PT ;  /* 0x0000000905047c10 */ /* 0x000fc80009ffe5ff */
[----:B------:R-:W-:Y:S01]  /*0220*/  ISETP.LE.U32.OR.EX P1, PT, R4, RZ, !P1, P2 ;  /* 0x000000ff0400720c */ /* 0x000fe20004f23520 */
[----:B------:R-:W-:Y:S01]  /*0230*/  IMAD.U32 R4, RZ, RZ, UR9 ;  /* 0x00000009ff047e24 */ /* 0x000fe2000f8e00ff */
[----:B--2---:R0:W-:Y:S11]  /*0240*/  @!P0 STG.E.U8 desc[UR10][R10.64], R13 ;  /* 0x0000000d0a008986 */ /* 0x0041f6000c10110a */
[----:B------:R-:W-:Y:S05]  /*0250*/  @P1 BRA `(.L_x_1) ;  /* 0x0000000000501947 */ /* 0x000fea0003800000 */
[----:B------:R-:W-:Y:S01]  /*0260*/  UIADD3 UR4, UP1, UPT, UR8, -0x3, URZ ;  /* 0xfffffffd08047890 */ /* 0x000fe2000ff3e0ff */
[----:B------:R-:W-:-:S03]  /*0270*/  PLOP3.LUT P0, PT, PT, PT, PT, 0x8, 0x80 ;  /* 0x000000000080781c */ /* 0x000fc60003f0e170 */
[----:B------:R-:W-:-:S12]  /*0280*/  UIADD3.X UR5, UPT, UPT, UR9, -0x1, URZ, UP1, !UPT ;  /* 0xffffffff09057890 */ /* 0x000fd80008ffe4ff */
.L_x_2:
[----:B0-----:R-:W-:-:S05]  /*0290*/  IADD3 R10, P1, PT, R2, R7, RZ ;  /* 0x00000007020a7210 */ /* 0x001fca0007f3e0ff */
[----:B------:R-:W-:-:S05]  /*02a0*/  IMAD.X R11, R3, 0x1, R5, P1 ;  /* 0x00000001030b7824 */ /* 0x000fca00008e0605 */
[----:B-1----:R-:W2:Y:S01]  /*02b0*/  LDG.E.U8 R15, desc[UR10][R10.64] ;  /* 0x0000000a0a0f7981 */ /* 0x002ea2000c1e1100 */
[----:B------:R-:W-:-:S05]  /*02c0*/  IADD3 R12, P1, PT, R8, R7, RZ ;  /* 0x00000007080c7210 */ /* 0x000fca0007f3e0ff */
[----:B------:R-:W-:-:S05]  /*02d0*/  IMAD.X R13, R9, 0x1, R5, P1 ;  /* 0x00000001090d7824 */ /* 0x000fca00008e0605 */
[----:B--2---:R1:W-:Y:S04]  /*02e0*/  STG.E.U8 desc[UR10][R12.64], R15 ;  /* 0x0000000f0c007986 */ /* 0x0043e8000c10110a */
[----:B------:R-:W2:Y:S04]  /*02f0*/  LDG.E.U8 R17, desc[UR10][R10.64+0x1] ;  /* 0x0000010a0a117981 */ /* 0x000ea8000c1e1100 */
[----:B--2---:R1:W-:Y:S04]  /*0300*/  STG.E.U8 desc[UR10][R12.64+0x1], R17 ;  /* 0x000001110c007986 */ /* 0x0043e8000c10110a */
[----:B------:R-:W2:Y:S01]  /*0310*/  LDG.E.U8 R19, desc[UR10][R10.64+0x2] ;  /* 0x0000020a0a137981 */ /* 0x000ea2000c1e1100 */
[----:B------:R-:W-:-:S03]  /*0320*/  IADD3 R7, P2, PT, R7, 0x4, RZ ;  /* 0x0000000407077810 */ /* 0x000fc60007f5e0ff */
[----:B--2---:R1:W-:Y:S04]  /*0330*/  STG.E.U8 desc[UR10][R12.64+0x2], R19 ;  /* 0x000002130c007986 */ /* 0x0043e8000c10110a */
[----:B------:R-:W2:Y:S01]  /*0340*/  LDG.E.U8 R21, desc[UR10][R10.64+0x3] ;  /* 0x0000030a0a157981 */ /* 0x000ea2000c1e1100 */
[----:B------:R-:W-:Y:S01]  /*0350*/  IMAD.X R5, RZ, RZ, R5, P2 ;  /* 0x000000ffff057224 */ /* 0x000fe200010e0605 */
[----:B------:R-:W-:-:S04]  /*0360*/  ISETP.GE.U32.AND P1, PT, R7, UR4, PT ;  /* 0x0000000407007c0c */ /* 0x000fc8000bf26070 */
[----:B------:R-:W-:Y:S01]  /*0370*/  ISETP.GE.U32.AND.EX P1, PT, R5, UR5, PT, P1 ;  /* 0x0000000505007c0c */ /* 0x000fe2000bf26110 */
[----:B--2---:R1:W-:-:S12]  /*0380*/  STG.E.U8 desc[UR10][R12.64+0x3], R21 ;  /* 0x000003150c007986 */ /* 0x0043d8000c10110a */
[----:B------:R-:W-:Y:S05]  /*0390*/  @!P1 BRA `(.L_x_2) ;  /* 0xfffffffc00bc9947 */ /* 0x000fea000383ffff */
.L_x_1:
[C---:B------:R-:W-:Y:S02]  /*03a0*/  ISETP.LT.U32.AND P1, PT, R7.reuse, UR8, PT ;  /* 0x0000000807007c0c */ /* 0x040fe4000bf21070 */
[----:B0-----:R-:W-:Y:S02]  /*03b0*/  IADD3 R10, P3, PT, -R7, UR8, RZ ;  /* 0x00000008070a7c10 */ /* 0x001fe4000ff7e1ff */
[----:B------:R-:W-:Y:S02]  /*03c0*/  ISETP.GT.U32.AND.EX P2, PT, R4, R5, PT, P1 ;  /* 0x000000050400720c */ /* 0x000fe40003f44110 */
[----:B------:R-:W-:Y:S02]  /*03d0*/  ISETP.LE.U32.AND P1, PT, R10, 0x1, PT ;  /* 0x000000010a00780c */ /* 0x000fe40003f23070 */
[----:B------:R-:W-:-:S04]  /*03e0*/  IADD3.X R4, PT, PT, ~R5, UR9, RZ, P3, !PT ;  /* 0x0000000905047c10 */ /* 0x000fc80009ffe5ff */
[----:B------:R-:W-:-:S13]  /*03f0*/  ISETP.LE.U32.OR.EX P1, PT, R4, RZ, !P2, P1 ;  /* 0x000000ff0400720c */ /* 0x000fda0005723510 */
[----:B------:R-:W-:-:S05]  /*0400*/  @!P1 IADD3 R10, P2, PT, R2, R7, RZ ;  /* 0x00000007020a9210 */ /* 0x000fca0007f5e0ff */
[----:B------:R-:W-:-:S05]  /*0410*/  @!P1 IMAD.X R11, R3, 0x1, R5, P2 ;  /* 0x00000001030b9824 */ /* 0x000fca00010e0605 */
[----:B-1----:R-:W2:Y:S01]  /*0420*/  @!P1 LDG.E.U8 R15, desc[UR10][R10.64] ;  /* 0x0000000a0a0f9981 */ /* 0x002ea2000c1e1100 */
[----:B------:R-:W-:-:S05]  /*0430*/  @!P1 IADD3 R12, P2, PT, R8, R7, RZ ;  /* 0x00000007080c9210 */ /* 0x000fca0007f5e0ff */
[----:B------:R-:W-:-:S05]  /*0440*/  @!P1 IMAD.X R13, R9, 0x1, R5, P2 ;  /* 0x00000001090d9824 */ /* 0x000fca00010e0605 */
[----:B--2---:R0:W-:Y:S04]  /*0450*/  @!P1 STG.E.U8 desc[UR10][R12.64], R15 ;  /* 0x0000000f0c009986 */ /* 0x0041e8000c10110a */
[----:B------:R-:W2:Y:S01]  /*0460*/  @!P1 LDG.E.U8 R17, desc[UR10][R10.64+0x1] ;  /* 0x0000010a0a119981 */ /* 0x000ea2000c1e1100 */
[----:B------:R-:W-:Y:S02]  /*0470*/  @!P1 IADD3 R7, P2, PT, R7, 0x2, RZ ;  /* 0x0000000207079810 */ /* 0x000fe40007f5e0ff */
[----:B------:R-:W-:-:S03]  /*0480*/  @!P1 PLOP3.LUT P0, PT, PT, PT, PT, 0x8, 0x80 ;  /* 0x000000000080981c */ /* 0x000fc60003f0e170 */
[----:B------:R-:W-:Y:S01]  /*0490*/  @!P1 IMAD.X R5, RZ, RZ, R5, P2 ;  /* 0x000000ffff059224 */ /* 0x000fe200010e0605 */
[----:B--2---:R0:W-:Y:S01]  /*04a0*/  @!P1 STG.E.U8 desc[UR10][R12.64+0x1], R17 ;  /* 0x000001110c009986 */ /* 0x0041e2000c10110a */
[----:B------:R-:W-:-:S04]  /*04b0*/  ISETP.LT.U32.AND P1, PT, R7, UR8, PT ;  /* 0x0000000807007c0c */ /* 0x000fc8000bf21070 */
[----:B------:R-:W-:-:S13]  /*04c0*/  ISETP.LT.U32.OR.EX P0, PT, R5, UR9, P0, P1 ;  /* 0x0000000905007c0c */ /* 0x000fda0008701510 */
[----:B0-----:R-:W-:Y:S05]  /*04d0*/  @!P0 BRA `(.L_x_0) ;  /* 0x0000000000188947 */ /* 0x001fea0003800000 */
[----:B------:R-:W-:-:S05]  /*04e0*/  IADD3 R10, P0, PT, R2, R7, RZ ;  /* 0x00000007020a7210 */ /* 0x000fca0007f1e0ff */
[----:B------:R-:W-:-:S06]  /*04f0*/  IMAD.X R11, R3, 0x1, R5, P0 ;  /* 0x00000001030b7824 */ /* 0x000fcc00000e0605 */
[----:B------:R-:W2:Y:S01]  /*0500*/  LDG.E.U8 R11, desc[UR10][R10.64] ;  /* 0x0000000a0a0b7981 */ /* 0x000ea2000c1e1100 */
[----:B------:R-:W-:-:S05]  /*0510*/  IADD3 R4, P0, PT, R8, R7, RZ ;  /* 0x0000000708047210 */ /* 0x000fca0007f1e0ff */
[----:B------:R-:W-:-:S05]  /*0520*/  IMAD.X R5, R9, 0x1, R5, P0 ;  /* 0x0000000109057824 */ /* 0x000fca00000e0605 */
[----:B--2---:R0:W-:Y:S03]  /*0530*/  STG.E.U8 desc[UR10][R4.64], R11 ;  /* 0x0000000b04007986 */ /* 0x0041e6000c10110a */
.L_x_0:
[----:B0-----:R-:W0:Y:S02]  /*0540*/  LDC R4, c[0x0][0x39c] ;  /* 0x0000e700ff047b82 */ /* 0x001e240000000800 */
[----:B0-----:R-:W-:-:S13]  /*0550*/  ISETP.NE.AND P0, PT, R4, 0x1, PT ;  /* 0x000000010400780c */ /* 0x001fda0003f05270 */
[----:B------:R-:W-:Y:S05]  /*0560*/  @!P0 EXIT ;  /* 0x000000000000894d */ /* 0x000fea0003800000 */
[----:B------:R-:W0:Y:S02]  /*0570*/  LDC.64 R10, c[0x0][0x390] ;  /* 0x0000e400ff0a7b82 */ /* 0x000e240000000a00 */
[----:B0-----:R-:W-:Y:S01]  /*0580*/  IMAD.WIDE R6, R6, 0x8, R10 ;  /* 0x0000000806067825 */ /* 0x001fe200078e020a */
[----:B------:R-:W-:Y:S06]  /*0590*/  BRA.U !UP0, `(.L_x_3) ;  /* 0x0000000508107547 */ /* 0x000fec000b800000 */
[----:B------:R-:W-:Y:S01]  /*05a0*/  IMAD.U32 R5, RZ, RZ, UR9 ;  /* 0x00000009ff057e24 */ /* 0x000fe2000f8e00ff */
[----:B------:R-:W-:Y:S01]  /*05b0*/  ISETP.LT.U32.AND P0, PT, RZ, UR8, PT ;  /* 0x00000008ff007c0c */ /* 0x000fe2000bf01070 */
[----:B------:R-:W-:-:S03]  /*05c0*/  IMAD.MOV.U32 R11, RZ, RZ, RZ ;  /* 0x000000ffff0b7224 */ /* 0x000fc600078e00ff */
[----:B------:R-:W-:Y:S01]  /*05d0*/  ISETP.GT.U32.AND.EX P0, PT, R5, RZ, PT, P0 ;  /* 0x000000ff0500720c */ /* 0x000fe20003f04100 */
[----:B------:R-:W-:-:S12]  /*05e0*/  IMAD.MOV.U32 R5, RZ, RZ, RZ ;  /* 0x000000ffff057224 */ /* 0x000fd800078e00ff */
        /* <DEDUP_REMOVED lines=20> */
.L_x_5:
        /* <DEDUP_REMOVED lines=17> */
.L_x_4:
        /* <DEDUP_REMOVED lines=26> */
.L_x_3:
[----:B------:R-:W-:-:S13]  /*09e0*/  ISETP.GE.AND P0, PT, R4, 0x2, PT ;  /* 0x000000020400780c */ /* 0x000fda0003f06270 */
[----:B------:R-:W-:Y:S05]  /*09f0*/  @!P0 EXIT ;  /* 0x000000000000894d */ /* 0x000fea0003800000 */
[----:B------:R-:W1:Y:S01]  /*0a00*/  LDCU.64 UR6, c[0x0][0x390] ;  /* 0x00007200ff0677ac */ /* 0x000e620008000a00 */
[----:B------:R-:W-:Y:S02]  /*0a10*/  VIADD R2, R4, 0xfffffffe ;  /* 0xfffffffe04027836 */ /* 0x000fe40000000000 */
[----:B0-----:R-:W-:Y:S01]  /*0a20*/  VIADD R3, R0, UR12 ;  /* 0x0000000c00037c36 */ /* 0x001fe20008000000 */
[----:B------:R-:W-:Y:S01]  /*0a30*/  UMOV UR4, URZ ;  /* 0x000000ff00047c82 */ /* 0x000fe20008000000 */
[----:B-1----:R-:W-:-:S04]  /*0a40*/  UIADD3 UR6, UP0, UPT, UR6, 0x40, URZ ;  /* 0x0000004006067890 */ /* 0x002fc8000ff1e0ff */
[----:B------:R-:W-:-:S12]  /*0a50*/  UIADD3.X UR7, UPT, UPT, URZ, UR7, URZ, UP0, !UPT ;  /* 0x00000007ff077290 */ /* 0x000fd800087fe4ff */
.L_x_13:
[----:B0-----:R-:W0:Y:S01]  /*0a60*/  LDCU UR12, c[0x0][0x398] ;  /* 0x00007300ff0c77ac */ /* 0x001e220008000800 */
[----:B------:R-:W-:Y:S01]  /*0a70*/  UMOV UR5, UR4 ;  /* 0x0000000400057c82 */ /* 0x000fe20008000000 */
[----:B------:R-:W-:Y:S01]  /*0a80*/  UIADD3 UR4, UPT, UPT, UR4, 0x1, URZ ;  /* 0x0000000104047890 */ /* 0x000fe2000fffe0ff */
[----:B------:R-:W-:Y:S01]  /*0a90*/  ISETP.NE.AND P2, PT, R2, UR5, PT ;  /* 0x0000000502007c0c */ /* 0x000fe2000bf45270 */
[----:B0-----:R-:W-:-:S09]  /*0aa0*/  UISETP.GE.AND UP0, UPT, UR12, 0x1, UPT ;  /* 0x000000010c00788c */ /* 0x001fd2000bf06270 */
[----:B-1----:R-:W-:Y:S05]  /*0ab0*/  BRA.U !UP0, `(.L_x_6) ;  /* 0x0000000d08f87547 */ /* 0x002fea000b800000 */
[----:B------:R-:W-:Y:S01]  /*0ac0*/  BSSY.RECONVERGENT B0, `(.L_x_6) ;  /* 0x00000fd000007945 */ /* 0x000fe20003800200 */
[----:B------:R-:W-:-:S07]  /*0ad0*/  IMAD.MOV.U32 R4, RZ, RZ, R0 ;  /* 0x000000ffff047224 */ /* 0x000fce00078e0000 */
.L_x_9:
[C---:B------:R-:W-:Y:S02]  /*0ae0*/  IMAD.SHL.U32 R5, R4.reuse, 0x200, RZ ;  /* 0x0000020004057824 */ /* 0x040fe400078e00ff */
[----:B------:R-:W-:Y:S02]  /*0af0*/  VIADD R4, R4, 0x1 ;  /* 0x0000000104047836 */ /* 0x000fe40000000000 */
[----:B------:R-:W-:Y:S02]  /*0b00*/  IMAD.U32 R10, RZ, RZ, UR6 ;  /* 0x00000006ff0a7e24 */ /* 0x000fe4000f8e00ff */
[----:B------:R-:W-:Y:S01]  /*0b10*/  IMAD.U32 R11, RZ, RZ, UR7 ;  /* 0x00000007ff0b7e24 */ /* 0x000fe2000f8e00ff */
[----:B------:R-:W-:Y:S01]  /*0b20*/  ISETP.GE.AND P0, PT, R4, R3, PT ;  /* 0x000000030400720c */ /* 0x000fe20003f06270 */
[----:B------:R-:W-:Y:S02]  /*0b30*/  IMAD.MOV.U32 R26, RZ, RZ, RZ ;  /* 0x000000ffff1a7224 */ /* 0x000fe400078e00ff */
[----:B0-----:R-:W-:-:S10]  /*0b40*/  IMAD.WIDE.U32 R10, R5, 0x8, R10 ;  /* 0x00000008050a7825 */ /* 0x001fd400078e000a */
.L_x_8:
[----:B------:R-:W2:Y:S04]  /*0b50*/  LDG.E.64 R18, desc[UR10][R10.64+-0x40] ;  /* 0xffffc00a0a127981 */ /* 0x000ea8000c1e1b00 */
[----:B0-----:R-:W3:Y:S04]  /*0b60*/  LDG.E.64 R24, desc[UR10][R10.64+-0x38] ;  /* 0xffffc80a0a187981 */ /* 0x001ee8000c1e1b00 */
[----:B------:R-:W4:Y:S04]  /*0b70*/  LDG.E.64 R22, desc[UR10][R10.64+-0x30] ;  /* 0xffffd00a0a167981 */ /* 0x000f28000c1e1b00 */
[----:B------:R-:W5:Y:S01]  /*0b80*/  LDG.E.64 R20, desc[UR10][R10.64+-0x28] ;  /* 0xffffd80a0a147981 */ /* 0x000f62000c1e1b00 */
[----:B------:R-:W-:-:S03]  /*0b90*/  IMAD.MOV.U32 R12, RZ, RZ, -0x3d70a3d7 ;  /* 0xc28f5c29ff0c7424 */ /* 0x000fc600078e00ff */
[----:B------:R-:W5:Y:S01]  /*0ba0*/  LDG.E.64 R14, desc[UR10][R10.64+-0x20] ;  /* 0xffffe00a0a0e7981 */ /* 0x000f62000c1e1b00 */
[----:B------:R-:W-:-:S03]  /*0bb0*/  IMAD.MOV.U32 R13, RZ, RZ, 0x3ff028f5 ;  /* 0x3ff028f5ff0d7424 */ /* 0x000fc600078e00ff */
[----:B------:R-:W5:Y:S03]  /*0bc0*/  LDG.E.64 R16, desc[UR10][R10.64+-0x18] ;  /* 0xffffe80a0a107981 */ /* 0x000f66000c1e1b00 */
[----:B--2---:R-:W-:-:S08]  /*0bd0*/  DFMA R18, R18, R12, RZ ;  /* 0x0000000c1212722b */ /* 0x004fd000000000ff */
[-C--:B---3--:R-:W-:Y:S02]  /*0be0*/  DFMA R24, R24, R12.reuse, R18 ;  /* 0x0000000c1818722b */ /* 0x088fe40000000012 */
[----:B------:R-:W2:Y:S06]  /*0bf0*/  LDG.E.64 R18, desc[UR10][R10.64+-0x10] ;  /* 0xfffff00a0a127981 */ /* 0x000eac000c1e1b00 */
[-C--:B----4-:R-:W-:Y:S02]  /*0c00*/  DFMA R22, R22, R12.reuse, R24 ;  /* 0x0000000c1616722b */ /* 0x090fe40000000018 */
[----:B------:R-:W3:Y:S06]  /*0c10*/  LDG.E.64 R24, desc[UR10][R10.64+-0x8] ;  /* 0xfffff80a0a187981 */ /* 0x000eec000c1e1b00 */
[----:B-----5:R-:W-:-:S02]  /*0c20*/  DFMA R20, R20, R12, R22 ;  /* 0x0000000c1414722b */ /* 0x020fc40000000016 */
[----:B------:R-:W4:Y:S06]  /*0c30*/  LDG.E.64 R22, desc[UR10][R10.64] ;  /* 0x0000000a0a167981 */ /* 0x000f2c000c1e1b00 */
[-C--:B------:R-:W-:Y:S02]  /*0c40*/  DFMA R14, R14, R12.reuse, R20 ;  /* 0x0000000c0e0e722b */ /* 0x080fe40000000014 */
[----:B------:R-:W5:Y:S06]  /*0c50*/  LDG.E.64 R20, desc[UR10][R10.64+0x8] ;  /* 0x0000080a0a147981 */ /* 0x000f6c000c1e1b00 */
[----:B------:R-:W-:-:S02]  /*0c60*/  DFMA R16, R16, R12, R14 ;  /* 0x0000000c1010722b */ /* 0x000fc4000000000e */
[----:B------:R-:W5:Y:S06]  /*0c70*/  LDG.E.64 R14, desc[UR10][R10.64+0x10] ;  /* 0x0000100a0a0e7981 */ /* 0x000f6c000c1e1b00 */
[-C--:B--2---:R-:W-:Y:S02]  /*0c80*/  DFMA R18, R18, R12.reuse, R16 ;  /* 0x0000000c1212722b */ /* 0x084fe40000000010 */
[----:B------:R-:W2:Y:S06]  /*0c90*/  LDG.E.64 R16, desc[UR10][R10.64+0x18] ;  /* 0x0000180a0a107981 */ /* 0x000eac000c1e1b00 */
[----:B---3--:R-:W-:-:S02]  /*0ca0*/  DFMA R24, R24, R12, R18 ;  /* 0x0000000c1818722b */ /* 0x008fc40000000012 */
[----:B------:R-:W3:Y:S06]  /*0cb0*/  LDG.E.64 R18, desc[UR10][R10.64+0x20] ;  /* 0x0000200a0a127981 */ /* 0x000eec000c1e1b00 */
[-C--:B----4-:R-:W-:Y:S02]  /*0cc0*/  DFMA R22, R22, R12.reuse, R24 ;  /* 0x0000000c1616722b */ /* 0x090fe40000000018 */
[----:B------:R-:W4:Y:S06]  /*0cd0*/  LDG.E.64 R24, desc[UR10][R10.64+0x28] ;  /* 0x0000280a0a187981 */ /* 0x000f2c000c1e1b00 */
[----:B-----5:R-:W-:-:S02]  /*0ce0*/  DFMA R20, R20, R12, R22 ;  /* 0x0000000c1414722b */ /* 0x020fc40000000016 */
[----:B------:R-:W5:Y:S06]  /*0cf0*/  LDG.E.64 R22, desc[UR10][R10.64+0x30] ;  /* 0x0000300a0a167981 */ /* 0x000f6c000c1e1b00 */
[-C--:B------:R-:W-:Y:S02]  /*0d00*/  DFMA R14, R14, R12.reuse, R20 ;  /* 0x0000000c0e0e722b */ /* 0x080fe40000000014 */
[----:B------:R-:W5:Y:S06]  /*0d10*/  LDG.E.64 R20, desc[UR10][R10.64+0x38] ;  /* 0x0000380a0a147981 */ /* 0x000f6c000c1e1b00 */
[----:B--2---:R-:W-:-:S02]  /*0d20*/  DFMA R16, R16, R12, R14 ;  /* 0x0000000c1010722b */ /* 0x004fc4000000000e */
[----:B------:R-:W2:Y:S06]  /*0d30*/  LDG.E.64 R14, desc[UR10][R10.64+0x40] ;  /* 0x0000400a0a0e7981 */ /* 0x000eac000c1e1b00 */
[-C--:B---3--:R-:W-:Y:S02]  /*0d40*/  DFMA R18, R18, R12.reuse, R16 ;  /* 0x0000000c1212722b */ /* 0x088fe40000000010 */
[----:B------:R-:W3:Y:S06]  /*0d50*/  LDG.E.64 R16, desc[UR10][R10.64+0x48] ;  /* 0x0000480a0a107981 */ /* 0x000eec000c1e1b00 */
[----:B----4-:R-:W-:-:S02]  /*0d60*/  DFMA R24, R24, R12, R18 ;  /* 0x0000000c1818722b */ /* 0x010fc40000000012 */
[----:B------:R-:W4:Y:S06]  /*0d70*/  LDG.E.64 R18, desc[UR10][R10.64+0x50] ;  /* 0x0000500a0a127981 */ /* 0x000f2c000c1e1b00 */
[-C--:B-----5:R-:W-:Y:S02]  /*0d80*/  DFMA R22, R22, R12.reuse, R24 ;  /* 0x0000000c1616722b */ /* 0x0a0fe40000000018 */
        /* <DEDUP_REMOVED lines=25> */
[----:B---3--:R-:W-:-:S08]  /*0f20*/  DFMA R20, R20, R12, R22 ;  /* 0x0000000c1414722b */ /* 0x008fd00000000016 */
[----:B----4-:R-:W-:-:S08]  /*0f30*/  DFMA R14, R14, R12, R20 ;  /* 0x0000000c0e0e722b */ /* 0x010fd00000000014 */
[----:B-----5:R-:W-:Y:S01]  /*0f40*/  DFMA R14, R16, R12, R14 ;  /* 0x0000000c100e722b */ /* 0x020fe2000000000e */
[----:B------:R-:W-:-:S07]  /*0f50*/  IADD3 R20, P1, PT, R10, 0x100, RZ ;  /* 0x000001000a147810 */ /* 0x000fce0007f3e0ff */
[----:B------:R-:W-:Y:S01]  /*0f60*/  DFMA R14, R18, R12, R14 ;  /* 0x0000000c120e722b */ /* 0x000fe2000000000e */
[----:B------:R-:W-:Y:S02]  /*0f70*/  IMAD.MOV.U32 R27, RZ, RZ, 0x20 ;  /* 0x00000020ff1b7424 */ /* 0x000fe400078e00ff */
[----:B------:R-:W-:-:S05]  /*0f80*/  IMAD.X R21, RZ, RZ, R11, P1 ;  /* 0x000000ffff157224 */ /* 0x000fca00008e060b */
[----:B--2---:R-:W-:-:S11]  /*0f90*/  DFMA R24, R24, R12, R14 ;  /* 0x0000000c1818722b */ /* 0x004fd6000000000e */
.L_x_7:
[----:B------:R-:W-:Y:S02]  /*0fa0*/  IMAD.MOV.U32 R14, RZ, RZ, R20 ;  /* 0x000000ffff0e7224 */ /* 0x000fe400078e0014 */
[----:B------:R-:W-:-:S05]  /*0fb0*/  IMAD.MOV.U32 R15, RZ, RZ, R21 ;  /* 0x000000ffff0f7224 */ /* 0x000fca00078e0015 */
[----:B------:R-:W2:Y:S04]  /*0fc0*/  LDG.E.64 R20, desc[UR10][R14.64+-0x40] ;  /* 0xffffc00a0e147981 */ /* 0x000ea8000c1e1b00 */
[----:B------:R-:W3:Y:S04]  /*0fd0*/  LDG.E.64 R18, desc[UR10][R14.64+-0x38] ;  /* 0xffffc80a0e127981 */ /* 0x000ee8000c1e1b00 */
[----:B------:R-:W4:Y:S04]  /*0fe0*/  LDG.E.64 R16, desc[UR10][R14.64+-0x30] ;  /* 0xffffd00a0e107981 */ /* 0x000f28000c1e1b00 */
[----:B------:R-:W5:Y:S01]  /*0ff0*/  LDG.E.64 R22, desc[UR10][R14.64+-0x28] ;  /* 0xffffd80a0e167981 */ /* 0x000f62000c1e1b00 */
[----:B--2---:R-:W-:-:S03]  /*1000*/  DFMA R20, R20, R12, R24 ;  /* 0x0000000c1414722b */ /* 0x004fc60000000018 */
[----:B------:R-:W2:Y:S05]  /*1010*/  LDG.E.64 R24, desc[UR10][R14.64+-0x8] ;  /* 0xfffff80a0e187981 */ /* 0x000eaa000c1e1b00 */
[-C--:B---3--:R-:W-:Y:S02]  /*1020*/  DFMA R18, R18, R12.reuse, R20 ;  /* 0x0000000c1212722b */ /* 0x088fe40000000014 */
[----:B------:R-:W3:Y:S06]  /*1030*/  LDG.E.64 R20, desc[UR10][R14.64+-0x20] ;  /* 0xffffe00a0e147981 */ /* 0x000eec000c1e1b00 */
[----:B----4-:R-:W-:-:S02]  /*1040*/  DFMA R16, R16, R12, R18 ;  /* 0x0000000c1010722b */ /* 0x010fc40000000012 */
[----:B------:R-:W4:Y:S06]  /*1050*/  LDG.E.64 R18, desc[UR10][R14.64+-0x18] ;  /* 0xffffe80a0e127981 */ /* 0x000f2c000c1e1b00 */
[-C--:B-----5:R-:W-:Y:S02]  /*1060*/  DFMA R22, R22, R12.reuse, R16 ;  /* 0x0000000c1616722b */ /* 0x0a0fe40000000010 */
[----:B------:R-:W5:Y:S06]  /*1070*/  LDG.E.64 R16, desc[UR10][R14.64+-0x10] ;  /* 0xfffff00a0e107981 */ /* 0x000f6c000c1e1b00 */
[----:B---3--:R-:W-:-:S02]  /*1080*/  DFMA R20, R20, R12, R22 ;  /* 0x0000000c1414722b */ /* 0x008fc40000000016 */
[----:B------:R-:W3:Y:S06]  /*1090*/  LDG.E.64 R22, desc[UR10][R14.64+0x18] ;  /* 0x0000180a0e167981 */ /* 0x000eec000c1e1b00 */
[-C--:B----4-:R-:W-:Y:S02]  /*10a0*/  DFMA R18, R18, R12.reuse, R20 ;  /* 0x0000000c1212722b */ /* 0x090fe40000000014 */
[----:B------:R-:W4:Y:S06]  /*10b0*/  LDG.E.64 R20, desc[UR10][R14.64] ;  /* 0x0000000a0e147981 */ /* 0x000f2c000c1e1b00 */
[----:B-----5:R-:W-:-:S02]  /*10c0*/  DFMA R16, R16, R12, R18 ;  /* 0x0000000c1010722b */ /* 0x020fc40000000012 */
[----:B------:R-:W5:Y:S06]  /*10d0*/  LDG.E.64 R18, desc[UR10][R14.64+0x8] ;  /* 0x0000080a0e127981 */ /* 0x000f6c000c1e1b00 */
[-C--:B--2---:R-:W-:Y:S02]  /*10e0*/  DFMA R24, R24, R12.reuse, R16 ;  /* 0x0000000c1818722b */ /* 0x084fe40000000010 */
[----:B------:R-:W2:Y:S06]  /*10f0*/  LDG.E.64 R16, desc[UR10][R14.64+0x10] ;  /* 0x0000100a0e107981 */ /* 0x000eac000c1e1b00 */
[----:B----4-:R-:W-:-:S02]  /*1100*/  DFMA R20, R20, R12, R24 ;  /* 0x0000000c1414722b */ /* 0x010fc40000000018 */
[----:B------:R-:W4:Y:S06]  /*1110*/  LDG.E.64 R24, desc[UR10][R14.64+0x38] ;  /* 0x0000380a0e187981 */ /* 0x000f2c000c1e1b00 */
[-C--:B-----5:R-:W-:Y:S02]  /*1120*/  DFMA R18, R18, R12.reuse, R20 ;  /* 0x0000000c1212722b */ /* 0x0a0fe40000000014 */
[----:B------:R-:W5:Y:S06]  /*1130*/  LDG.E.64 R20, desc[UR10][R14.64+0x20] ;  /* 0x0000200a0e147981 */ /* 0x000f6c000c1e1b00 */
[----:B--2---:R-:W-:-:S02]  /*1140*/  DFMA R16, R16, R12, R18 ;  /* 0x0000000c1010722b */ /* 0x004fc40000000012 */
[----:B------:R-:W2:Y:S06]  /*1150*/  LDG.E.64 R18, desc[UR10][R14.64+0x28] ;  /* 0x0000280a0e127981 */ /* 0x000eac000c1e1b00 */
[-C--:B---3--:R-:W-:Y:S02]  /*1160*/  DFMA R22, R22, R12.reuse, R16 ;  /* 0x0000000c1616722b */ /* 0x088fe40000000010 */
[----:B------:R-:W3:Y:S06]  /*1170*/  LDG.E.64 R16, desc[UR10][R14.64+0x30] ;  /* 0x0000300a0e107981 */ /* 0x000eec000c1e1b00 */
[----:B-----5:R-:W-:-:S02]  /*1180*/  DFMA R20, R20, R12, R22 ;  /* 0x0000000c1414722b */ /* 0x020fc40000000016 */
[----:B------:R-:W5:Y:S06]  /*1190*/  LDG.E.64 R22, desc[UR10][R14.64+0x58] ;  /* 0x0000580a0e167981 */ /* 0x000f6c000c1e1b00 */
[-C--:B--2---:R-:W-:Y:S02]  /*11a0*/  DFMA R18, R18, R12.reuse, R20 ;  /* 0x0000000c1212722b */ /* 0x084fe40000000014 */
[----:B------:R-:W2:Y:S06]  /*11b0*/  LDG.E.64 R20, desc[UR10][R14.64+0x40] ;  /* 0x0000400a0e147981 */ /* 0x000eac000c1e1b00 */
[----:B---3--:R-:W-:-:S02]  /*11c0*/  DFMA R16, R16, R12, R18 ;  /* 0x0000000c1010722b */ /* 0x008fc40000000012 */
[----:B------:R-:W3:Y:S06]  /*11d0*/  LDG.E.64 R18, desc[UR10][R14.64+0x48] ;  /* 0x0000480a0e127981 */ /* 0x000eec000c1e1b00 */
[-C--:B----4-:R-:W-:Y:S02]  /*11e0*/  DFMA R24, R24, R12.reuse, R16 ;  /* 0x0000000c1818722b */ /* 0x090fe40000000010 */
[----:B------:R-:W4:Y:S06]  /*11f0*/  LDG.E.64 R16, desc[UR10][R14.64+0x50] ;  /* 0x0000500a0e107981 */ /* 0x000f2c000c1e1b00 */
        /* <DEDUP_REMOVED lines=76> */
[-C--:B-----5:R-:W-:Y:S01]  /*16c0*/  DFMA R18, R16, R12.reuse, R18 ;  /* 0x0000000c1012722b */ /* 0x0a0fe20000000012 */
[----:B------:R-:W5:Y:S07]  /*16d0*/  LDG.E.64 R16, desc[UR10][R14.64+0x188] ;  /* 0x0001880a0e107981 */ /* 0x000f6e000c1e1b00 */
[----:B--2---:R-:W-:-:S02]  /*16e0*/  DFMA R24, R24, R12, R18 ;  /* 0x0000000c1818722b */ /* 0x004fc40000000012 */
[----:B------:R-:W2:Y:S06]  /*16f0*/  LDG.E.64 R18, desc[UR10][R14.64+0x190] ;  /* 0x0001900a0e127981 */ /* 0x000eac000c1e1b00 */
[-C--:B---3--:R-:W-:Y:S02]  /*1700*/  DFMA R22, R22, R12.reuse, R24 ;  /* 0x0000000c1616722b */ /* 0x088fe40000000018 */
[----:B------:R-:W3:Y:S06]  /*1710*/  LDG.E.64 R24, desc[UR10][R14.64+0x1b8] ;  /* 0x0001b80a0e187981 */ /* 0x000eec000c1e1b00 */
[-C--:B-----5:R-:W-:Y:S01]  /*1720*/  DFMA R22, R16, R12.reuse, R22 ;  /* 0x0000000c1016722b */ /* 0x0a0fe20000000016 */
[----:B------:R-:W5:Y:S07]  /*1730*/  LDG.E.64 R16, desc[UR10][R14.64+0x1a0] ;  /* 0x0001a00a0e107981 */ /* 0x000f6e000c1e1b00 */
[-C--:B--2---:R-:W-:Y:S01]  /*1740*/  DFMA R22, R18, R12.reuse, R22 ;  /* 0x0000000c1216722b */ /* 0x084fe20000000016 */
[----:B------:R-:W2:Y:S07]  /*1750*/  LDG.E.64 R18, desc[UR10][R14.64+0x1a8] ;  /* 0x0001a80a0e127981 */ /* 0x000eae000c1e1b00 */
[----:B----4-:R-:W-:-:S02]  /*1760*/  DFMA R20, R20, R12, R22 ;  /* 0x0000000c1414722b */ /* 0x010fc40000000016 */
[----:B------:R-:W4:Y:S06]  /*1770*/  LDG.E.64 R22, desc[UR10][R14.64+0x1b0] ;  /* 0x0001b00a0e167981 */ /* 0x000f2c000c1e1b00 */
[-C--:B-----5:R-:W-:Y:S02]  /*1780*/  DFMA R16, R16, R12.reuse, R20 ;  /* 0x0000000c1010722b */ /* 0x0a0fe40000000014 */
[----:B------:R-:W5:Y:S06]  /*1790*/  LDG.E.64 R20, desc[UR10][R14.64+0x1d8] ;  /* 0x0001d80a0e147981 */ /* 0x000f6c000c1e1b00 */
[----:B--2---:R-:W-:-:S02]  /*17a0*/  DFMA R18, R18, R12, R16 ;  /* 0x0000000c1212722b */ /* 0x004fc40000000010 */
[----:B------:R-:W2:Y:S06]  /*17b0*/  LDG.E.64 R16, desc[UR10][R14.64+0x1c0] ;  /* 0x0001c00a0e107981 */ /* 0x000eac000c1e1b00 */
[-C--:B----4-:R-:W-:Y:S02]  /*17c0*/  DFMA R22, R22, R12.reuse, R18 ;  /* 0x0000000c1616722b */ /* 0x090fe40000000012 */
[----:B------:R-:W4:Y:S06]  /*17d0*/  LDG.E.64 R18, desc[UR10][R14.64+0x1c8] ;  /* 0x0001c80a0e127981 */ /* 0x000f2c000c1e1b00 */
[----:B---3--:R-:W-:-:S02]  /*17e0*/  DFMA R24, R24, R12, R22 ;  /* 0x0000000c1818722b */ /* 0x008fc40000000016 */
[----:B------:R-:W3:Y:S06]  /*17f0*/  LDG.E.64 R22, desc[UR10][R14.64+0x1d0] ;  /* 0x0001d00a0e167981 */ /* 0x000eec000c1e1b00 */
[-C--:B--2---:R-:W-:Y:S02]  /*1800*/  DFMA R16, R16, R12.reuse, R24 ;  /* 0x0000000c1010722b */ /* 0x084fe40000000018 */
[----:B------:R-:W2:Y:S06]  /*1810*/  LDG.E.64 R24, desc[UR10][R14.64+0x1e8] ;  /* 0x0001e80a0e187981 */ /* 0x000eac000c1e1b00 */
[----:B----4-:R-:W-:-:S02]  /*1820*/  DFMA R18, R18, R12, R16 ;  /* 0x0000000c1212722b */ /* 0x010fc40000000010 */
[----:B------:R-:W4:Y:S06]  /*1830*/  LDG.E.64 R16, desc[UR10][R14.64+0x1e0] ;  /* 0x0001e00a0e107981 */ /* 0x000f2c000c1e1b00 */
[-C--:B---3--:R-:W-:Y:S02]  /*1840*/  DFMA R22, R22, R12.reuse, R18 ;  /* 0x0000000c1616722b */ /* 0x088fe40000000012 */
[----:B------:R-:W3:Y:S06]  /*1850*/  LDG.E.64 R18, desc[UR10][R14.64+0x1f0] ;  /* 0x0001f00a0e127981 */ /* 0x000eec000c1e1b00 */
[----:B-----5:R-:W-:-:S02]  /*1860*/  DFMA R20, R20, R12, R22 ;  /* 0x0000000c1414722b */ /* 0x020fc40000000016 */
[----:B------:R-:W5:Y:S06]  /*1870*/  LDG.E.64 R22, desc[UR10][R14.64+0x1f8] ;  /* 0x0001f80a0e167981 */ /* 0x000f6c000c1e1b00 */
[-C--:B----4-:R-:W-:Y:S02]  /*1880*/  DFMA R16, R16, R12.reuse, R20 ;  /* 0x0000000c1010722b */ /* 0x090fe40000000014 */
[----:B------:R-:W4:Y:S06]  /*1890*/  LDG.E.64 R20, desc[UR10][R14.64+0x200] ;  /* 0x0002000a0e147981 */ /* 0x000f2c000c1e1b00 */
[-C--:B--2---:R-:W-:Y:S01]  /*18a0*/  DFMA R16, R24, R12.reuse, R16 ;  /* 0x0000000c1810722b */ /* 0x084fe20000000010 */
[----:B------:R-:W2:Y:S07]  /*18b0*/  LDG.E.64 R24, desc[UR10][R14.64+0x218] ;  /* 0x0002180a0e187981 */ /* 0x000eae000c1e1b00 */
[-C--:B---3--:R-:W-:Y:S01]  /*18c0*/  DFMA R16, R18, R12.reuse, R16 ;  /* 0x0000000c1210722b */ /* 0x088fe20000000010 */
[----:B------:R-:W3:Y:S07]  /*18d0*/  LDG.E.64 R18, desc[UR10][R14.64+0x208] ;  /* 0x0002080a0e127981 */ /* 0x000eee000c1e1b00 */
[----:B-----5:R-:W-:-:S02]  /*18e0*/  DFMA R22, R22, R12, R16 ;  /* 0x0000000c1616722b */ /* 0x020fc40000000010 */
[----:B------:R-:W5:Y:S06]  /*18f0*/  LDG.E.64 R16, desc[UR10][R14.64+0x210] ;  /* 0x0002100a0e107981 */ /* 0x000f6c000c1e1b00 */
[-C--:B----4-:R-:W-:Y:S02]  /*1900*/  DFMA R20, R20, R12.reuse, R22 ;  /* 0x0000000c1414722b */ /* 0x090fe40000000016 */
[----:B------:R-:W4:Y:S06]  /*1910*/  LDG.E.64 R22, desc[UR10][R14.64+0x220] ;  /* 0x0002200a0e167981 */ /* 0x000f2c000c1e1b00 */
[----:B---3--:R-:W-:-:S02]  /*1920*/  DFMA R18, R18, R12, R20 ;  /* 0x0000000c1212722b */ /* 0x008fc40000000014 */
[----:B------:R-:W3:Y:S06]  /*1930*/  LDG.E.64 R20, desc[UR10][R14.64+0x228] ;  /* 0x0002280a0e147981 */ /* 0x000eec000c1e1b00 */
[-C--:B-----5:R-:W-:Y:S02]  /*1940*/  DFMA R16, R16, R12.reuse, R18 ;  /* 0x0000000c1010722b */ /* 0x0a0fe40000000012 */
[----:B------:R-:W5:Y:S06]  /*1950*/  LDG.E.64 R18, desc[UR10][R14.64+0x238] ;  /* 0x0002380a0e127981 */ /* 0x000f6c000c1e1b00 */
[----:B--2---:R-:W-:-:S02]  /*1960*/  DFMA R24, R24, R12, R16 ;  /* 0x0000000c1818722b */ /* 0x004fc40000000010 */
[----:B------:R-:W2:Y:S01]  /*1970*/  LDG.E.64 R16, desc[UR10][R14.64+0x230] ;  /* 0x0002300a0e107981 */ /* 0x000ea2000c1e1b00 */
[----:B------:R-:W-:-:S05]  /*1980*/  VIADD R27, R27, 0x50 ;  /* 0x000000501b1b7836 */ /* 0x000fca0000000000 */
[----:B------:R-:W-:Y:S01]  /*1990*/  ISETP.NE.AND P1, PT, R27, 0x200, PT ;  /* 0x000002001b00780c */ /* 0x000fe20003f25270 */
[----:B----4-:R-:W-:-:S08]  /*19a0*/  DFMA R22, R22, R12, R24 ;  /* 0x0000000c1616722b */ /* 0x010fd00000000018 */
[----:B---3--:R-:W-:-:S08]  /*19b0*/  DFMA R20, R20, R12, R22 ;  /* 0x0000000c1414722b */ /* 0x008fd00000000016 */
[----:B--2---:R-:W-:Y:S01]  /*19c0*/  DFMA R16, R16, R12, R20 ;  /* 0x0000000c1010722b */ /* 0x004fe20000000014 */
[----:B------:R-:W-:-:S07]  /*19d0*/  IADD3 R20, P3, PT, R14, 0x280, RZ ;  /* 0x000002800e147810 */ /* 0x000fce0007f7e0ff */
[----:B-----5:R-:W-:Y:S01]  /*19e0*/  DFMA R24, R18, R12, R16 ;  /* 0x0000000c1218722b */ /* 0x020fe20000000010 */
[----:B------:R-:W-:Y:S01]  /*19f0*/  IMAD.X R21, RZ, RZ, R15, P3 ;  /* 0x000000ffff157224 */ /* 0x000fe200018e060f */
[----:B------:R-:W-:Y:S09]  /*1a00*/  @P1 BRA `(.L_x_7) ;  /* 0xfffffff400641947 */ /* 0x000ff2000383ffff */
[----:B------:R-:W0:Y:S01]  /*1a10*/  LDC.64 R12, c[0x0][0x388] ;  /* 0x0000e200ff0c7b82 */ /* 0x000e220000000a00 */
[----:B------:R-:W-:Y:S02]  /*1a20*/  IMAD.IADD R15, R5, 0x1, R26 ;  /* 0x00000001050f7824 */ /* 0x000fe400078e021a */
[----:B------:R-:W-:-:S05]  /*1a30*/  VIADD R26, R26, 0x1 ;  /* 0x000000011a1a7836 */ /* 0x000fca0000000000 */
[----:B------:R-:W-:Y:S01]  /*1a40*/  ISETP.NE.AND P1, PT, R26, 0x200, PT ;  /* 0x000002001a00780c */ /* 0x000fe20003f25270 */
[----:B0-----:R-:W-:-:S05]  /*1a50*/  IMAD.WIDE.U32 R12, R15, 0x8, R12 ;  /* 0x000000080f0c7825 */ /* 0x001fca00078e000c */
[----:B------:R0:W-:Y:S07]  /*1a60*/  STG.E.64 desc[UR10][R12.64], R24 ;  /* 0x000000180c007986 */ /* 0x0001ee000c101b0a */
[----:B------:R-:W-:Y:S05]  /*1a70*/  @P1 BRA `(.L_x_8) ;  /* 0xfffffff000341947 */ /* 0x000fea000383ffff */
[----:B------:R-:W-:Y:S05]  /*1a80*/  @!P0 BRA `(.L_x_9) ;  /* 0xfffffff000148947 */ /* 0x000fea000383ffff */
[----:B------:R-:W-:Y:S05]  /*1a90*/  BSYNC.RECONVERGENT B0 ;  /* 0x0000000000007941 */ /* 0x000fea0003800200 */
.L_x_6:
[----:B------:R-:W-:-:S09]  /*1aa0*/  UISETP.NE.AND UP0, UPT, UR8, URZ, UPT ;  /* 0x000000ff0800728c */ /* 0x000fd2000bf05270 */
[----:B------:R-:W-:Y:S05]  /*1ab0*/  BRA.U !UP0, `(.L_x_10) ;  /* 0x0000000508107547 */ /* 0x000fea000b800000 */
[----:B------:R-:W-:Y:S01]  /*1ac0*/  IMAD.U32 R4, RZ, RZ, UR9 ;  /* 0x00000009ff047e24 */ /* 0x000fe2000f8e00ff */
[----:B------:R-:W-:Y:S01]  /*1ad0*/  ISETP.LT.U32.AND P0, PT, RZ, UR8, PT ;  /* 0x00000008ff007c0c */ /* 0x000fe2000bf01070 */
[----:B------:R-:W-:Y:S02]  /*1ae0*/  IMAD.MOV.U32 R11, RZ, RZ, RZ ;  /* 0x000000ffff0b7224 */ /* 0x000fe400078e00ff */
[----:B------:R-:W-:Y:S01]  /*1af0*/  IMAD.MOV.U32 R5, RZ, RZ, RZ ;  /* 0x000000ffff057224 */ /* 0x000fe200078e00ff */
[----:B------:R-:W-:-:S13]  /*1b00*/  ISETP.GT.U32.AND.EX P0, PT, R4, RZ, PT, P0 ;  /* 0x000000ff0400720c */ /* 0x000fda0003f04100 */
[----:B0-----:R-:W-:-:S05]  /*1b10*/  @!P0 IADD3 R12, P1, PT, R8, R11, RZ ;  /* 0x0000000b080c8210 */ /* 0x001fca0007f3e0ff */
        /* <DEDUP_REMOVED lines=19> */
.L_x_12:
        /* <DEDUP_REMOVED lines=17> */
.L_x_11:
[C---:B------:R-:W-:Y:S02]  /*1d60*/  ISETP.LT.U32.AND P1, PT, R11.reuse, UR8, PT ;  /* 0x000000080b007c0c */ /* 0x040fe4000bf21070 */
[----:B------:R-:W-:Y:S02]  /*1d70*/  IADD3 R10, P3, PT, -R11, UR8, RZ ;  /* 0x000000080b0a7c10 */ /* 0x000fe4000ff7e1ff */
[----:B------:R-:W-:Y:S02]  /*1d80*/  ISETP.GT.U32.AND.EX P4, PT, R4, R5, PT, P1 ;  /* 0x000000050400720c */ /* 0x000fe40003f84110 */
[----:B------:R-:W-:Y:S02]  /*1d90*/  ISETP.LE.U32.AND P1, PT, R10, 0x1, PT ;  /* 0x000000010a00780c */ /* 0x000fe40003f23070 */
[----:B------:R-:W-:-:S04]  /*1da0*/  IADD3.X R4, PT, PT, ~R5, UR9, RZ, P3, !PT ;  /* 0x0000000905047c10 */ /* 0x000fc80009ffe5ff */
[----:B------:R-:W-:-:S13]  /*1db0*/  ISETP.LE.U32.OR.EX P1, PT, R4, RZ, !P4, P1 ;  /* 0x000000ff0400720c */ /* 0x000fda0006723510 */
[----:B0-----:R-:W-:-:S05]  /*1dc0*/  @!P1 IADD3 R12, P3, PT, R8, R11, RZ ;  /* 0x0000000b080c9210 */ /* 0x001fca0007f7e0ff */
        /* <DEDUP_REMOVED lines=12> */
[----:B-1----:R-:W-:Y:S05]  /*1e90*/  @!P0 BRA `(.L_x_10) ;  /* 0x0000000000188947 */ /* 0x002fea0003800000 */
[----:B------:R-:W-:-:S05]  /*1ea0*/  IADD3 R12, P0, PT, R8, R11, RZ ;  /* 0x0000000b080c7210 */ /* 0x000fca0007f1e0ff */
[----:B------:R-:W-:-:S06]  /*1eb0*/  IMAD.X R13, R9, 0x1, R5, P0 ;  /* 0x00000001090d7824 */ /* 0x000fcc00000e0605 */
[----:B------:R-:W2:Y:S01]  /*1ec0*/  LDG.E.U8 R13, desc[UR10][R12.64] ;  /* 0x0000000a0c0d7981 */ /* 0x000ea2000c1e1100 */
[----:B------:R-:W-:-:S05]  /*1ed0*/  IADD3 R4, P0, PT, R6, R11, RZ ;  /* 0x0000000b06047210 */ /* 0x000fca0007f1e0ff */
[----:B------:R-:W-:-:S05]  /*1ee0*/  IMAD.X R5, R7, 0x1, R5, P0 ;  /* 0x0000000107057824 */ /* 0x000fca00000e0605 */
[----:B--2---:R1:W-:Y:S03]  /*1ef0*/  STG.E.U8 desc[UR10][R4.64], R13 ;  /* 0x0000000d04007986 */ /* 0x0043e6000c10110a */
.L_x_10:
[----:B------:R-:W-:Y:S06]  /*1f00*/  BAR.SYNC.DEFER_BLOCKING 0x0 ;  /* 0x0000000000007b1d */ /* 0x000fec0000010000 */
[----:B------:R-:W-:Y:S05]  /*1f10*/  @P2 BRA `(.L_x_13) ;  /* 0xffffffe800d02947 */ /* 0x000fea000383ffff */
[----:B------:R-:W-:Y:S05]  /*1f20*/  EXIT ;  /* 0x000000000000794d */ /* 0x000fea0003800000 */
.L_x_14:
[----:B------:R-:W-:-:S00]  /*1f30*/  BRA `(.L_x_14) ;  /* 0xfffffffc00fc7947 */ /* 0x000fc0000383ffff */
[----:B------:R-:W-:-:S00]  /*1f40*/  NOP ;  /* 0x0000000000007918 */ /* 0x000fc00000000000 */
        /* <DEDUP_REMOVED lines=11> */
.L_x_15:


//--------------------- .nv.shared.reserved.0     --------------------------
	.section	.nv.shared.reserved.0,"aw",@nobits
	.weak		__nv_reservedSMEM_offset_0_alias
	.size		__nv_reservedSMEM_offset_0_alias, 0, 64
	.other		__nv_reservedSMEM_offset_0_alias,@"STO_CUDA_RESERVED_SHARED STV_DEFAULT"
__nv_reservedSMEM_offset_0_alias:
	.zero		0
	.zero		64


//--------------------- .nv.constant0._Z12syncCaculatePdS_S_ii --------------------------
	.section	.nv.constant0._Z12syncCaculatePdS_S_ii,"a",@progbits
	.sectionflags	@""
	.align	4
.nv.constant0._Z12syncCaculatePdS_S_ii:
	.zero		928


//--------------------- SYMBOLS --------------------------

	.type		.nv.reservedSmem.offset0,@object
	.size		.nv.reservedSmem.offset0,0x4
